//
// Generated by NVIDIA NVVM Compiler
//
// Compiler Build ID: CL-36424714
// Cuda compilation tools, release 13.0, V13.0.88
// Based on NVVM 20.0.0
//

.version 9.0
.target sm_100
.address_size 64

	// .globl	_Z11incrementorv
.global .align 4 .b8 result[20];

.visible .entry _Z11incrementorv()
{
	.reg .b32 	%r<4>;
	.reg .b64 	%rd<4>;

	mov.u32 	%r1, %tid.x;
	mul.wide.u32 	%rd1, %r1, 4;
	mov.u64 	%rd2, result;
	add.s64 	%rd3, %rd2, %rd1;
	ld.global.u32 	%r2, [%rd3];
	add.s32 	%r3, %r2, 1;
	st.global.u32 	[%rd3], %r3;
	ret;

}


// ===== COMPILED SASS (sm_100) =====

	.target	sm_100

	.elftype	@"ET_EXEC"


//--------------------- .note.nv.tkinfo           --------------------------
	.section	.note.nv.tkinfo,"",@"SHT_NOTE"
	.sectionflags	@"SHF_NOTE_NV_TKINFO"
	.tkinfo
        /*0018*/ 	.word	0x00000002
        /*0030*/ 	.string	""
        /*0030*/ 	.string	"ptxas"
        /*0030*/ 	.string	"Cuda compilation tools, release 13.0, V13.0.88"
        /*0030*/ 	.string	"Build cuda_13.0.r13.0/compiler.36424714_0"
        /*0030*/ 	.string	"-arch sm_100 -m 64 "



//--------------------- .note.nv.cuinfo           --------------------------
	.section	.note.nv.cuinfo,"",@"SHT_NOTE"
	.sectionflags	@"SHF_NOTE_NV_CUINFO"
        /*0018*/ 	.short	0x0002
        /*001a*/ 	.short	0x0064
        /*001c*/ 	.short	0x0082
	.zero		2


//--------------------- .nv.info                  --------------------------
	.section	.nv.info,"",@"SHT_CUDA_INFO"
	.align	4


	//----- nvinfo : EIATTR_REGCOUNT
	.align		4
        /*0000*/ 	.byte	0x04, 0x2f
        /*0002*/ 	.short	(.L_2 - .L_1)
	.align		4
.L_1:
        /*0004*/ 	.word	index@(_Z11incrementorv)
        /*0008*/ 	.word	0x00000008


	//----- nvinfo : EIATTR_FRAME_SIZE
	.align		4
.L_2:
        /*000c*/ 	.byte	0x04, 0x11
        /*000e*/ 	.short	(.L_4 - .L_3)
	.align		4
.L_3:
        /*0010*/ 	.word	index@(_Z11incrementorv)
        /*0014*/ 	.word	0x00000000


	//----- nvinfo : EIATTR_MIN_STACK_SIZE
	.align		4
.L_4:
        /*0018*/ 	.byte	0x04, 0x12
        /*001a*/ 	.short	(.L_6 - .L_5)
	.align		4
.L_5:
        /*001c*/ 	.word	index@(_Z11incrementorv)
        /*0020*/ 	.word	0x00000000
.L_6:


//--------------------- .nv.compat                --------------------------
	.section	.nv.compat,"",@"SHT_CUDA_COMPAT_INFO"
	.align	4
        /*0000*/ 	.byte	0x02, 0x09, 0x00, 0x00, 0x02, 0x02, 0x01, 0x00, 0x02, 0x05, 0x05, 0x00, 0x03, 0x07, 0x01, 0x01
        /*0010*/ 	.byte	0x02, 0x03, 0x00, 0x00, 0x02, 0x06, 0x01, 0x00, 0x04, 0x0b, 0x08, 0x00, 0x09, 0x00, 0x00, 0x00
        /*0020*/ 	.byte	0x00, 0x00, 0x00, 0x00


//--------------------- .nv.info._Z11incrementorv --------------------------
	.section	.nv.info._Z11incrementorv,"",@"SHT_CUDA_INFO"
	.sectionflags	@""
	.align	4


	//----- nvinfo : EIATTR_CUDA_API_VERSION
	.align		4
        /*0000*/ 	.byte	0x04, 0x37
        /*0002*/ 	.short	(.L_8 - .L_7)
.L_7:
        /*0004*/ 	.word	0x00000082


	//----- nvinfo : EIATTR_SPARSE_MMA_MASK
	.align		4
.L_8:
        /*0008*/ 	.byte	0x03, 0x50
        /*000a*/ 	.short	0x0000


	//----- nvinfo : EIATTR_MAXREG_COUNT
	.align		4
        /*000c*/ 	.byte	0x03, 0x1b
        /*000e*/ 	.short	0x00ff


	//----- nvinfo : EIATTR_MERCURY_ISA_VERSION
	.align		4
        /*0010*/ 	.byte	0x03, 0x5f
        /*0012*/ 	.short	0x0101


	//----- nvinfo : EIATTR_VRC_CTA_INIT_COUNT
	.align		4
        /*0014*/ 	.byte	0x02, 0x4a
	.zero		1
	.zero		1


	//----- nvinfo : EIATTR_EXIT_INSTR_OFFSETS
	.align		4
        /*0018*/ 	.byte	0x04, 0x1c
        /*001a*/ 	.short	(.L_10 - .L_9)


	//   ....[0]....
.L_9:
        /*001c*/ 	.word	0x00000080


	//----- nvinfo : EIATTR_SW_WAR
	.align		4
.L_10:
        /*0020*/ 	.byte	0x04, 0x36
        /*0022*/ 	.short	(.L_12 - .L_11)
.L_11:
        /*0024*/ 	.word	0x00000008
.L_12:


//--------------------- .nv.callgraph             --------------------------
	.section	.nv.callgraph,"",@"SHT_CUDA_CALLGRAPH"
	.align	4
	.sectionentsize	8
	.align		4
        /*0000*/ 	.word	0x00000000
	.align		4
        /*0004*/ 	.word	0xffffffff
	.align		4
        /*0008*/ 	.word	0x00000000
	.align		4
        /*000c*/ 	.word	0xfffffffe
	.align		4
        /*0010*/ 	.word	0x00000000
	.align		4
        /*0014*/ 	.word	0xfffffffd
	.align		4
        /*0018*/ 	.word	0x00000000
	.align		4
        /*001c*/ 	.word	0xfffffffc


//--------------------- .nv.constant4             --------------------------
	.section	.nv.constant4,"a",@progbits
	.align	8
	.align		8
.nv.constant4:
        /*0000*/ 	.dword	result


//--------------------- .text._Z11incrementorv    --------------------------
	.section	.text._Z11incrementorv,"ax",@progbits
	.align	128
        .global         _Z11incrementorv
        .type           _Z11incrementorv,@function
        .size           _Z11incrementorv,(.L_x_1 - _Z11incrementorv)
        .other          _Z11incrementorv,@"STO_CUDA_ENTRY STV_DEFAULT"
_Z11incrementorv:
.text._Z11incrementorv:
[----:B------:R-:W-:Y:S01]  /*0000*/  LDC R1, c[0x0][0x37c] ;  /* 0x0000df00ff017b82 */ /* 0x000fe20000000800 */
[----:B------:R-:W0:Y:S07]  /*0010*/  S2R R5, SR_TID.X ;  /* 0x0000000000057919 */ /* 0x000e2e0000002100 */
[----:B------:R-:W0:Y:S01]  /*0020*/  LDC.64 R2, c[0x4][RZ] ;  /* 0x01000000ff027b82 */ /* 0x000e220000000a00 */
[----:B------:R-:W1:Y:S01]  /*0030*/  LDCU.64 UR4, c[0x0][0x358] ;  /* 0x00006b00ff0477ac */ /* 0x000e620008000a00 */
[----:B0-----:R-:W-:-:S05]  /*0040*/  IMAD.WIDE.U32 R2, R5, 0x4, R2 ;  /* 0x0000000405027825 */ /* 0x001fca00078e0002 */
[----:B-1----:R-:W2:Y:S02]  /*0050*/  LDG.E R0, desc[UR4][R2.64] ;  /* 0x0000000402007981 */ /* 0x002ea4000c1e1900 */
[----:B--2---:R-:W-:-:S05]  /*0060*/  IADD3 R5, PT, PT, R0, 0x1, RZ ;  /* 0x0000000100057810 */ /* 0x004fca0007ffe0ff */
[----:B------:R-:W-:Y:S01]  /*0070*/  STG.E desc[UR4][R2.64], R5 ;  /* 0x0000000502007986 */ /* 0x000fe2000c101904 */
[----:B------:R-:W-:Y:S05]  /*0080*/  EXIT ;  /* 0x000000000000794d */ /* 0x000fea0003800000 */
.L_x_0:
[----:B------:R-:W-:-:S00]  /*0090*/  BRA `(.L_x_0) ;  /* 0xfffffffc00fc7947 */ /* 0x000fc0000383ffff */
[----:B------:R-:W-:-:S00]  /*00a0*/  NOP ;  /* 0x0000000000007918 */ /* 0x000fc00000000000 */
        /* <DEDUP_REMOVED lines=13> */
.L_x_1:


//--------------------- .nv.shared.reserved.0     --------------------------
	.section	.nv.shared.reserved.0,"aw",@nobits
	.weak		__nv_reservedSMEM_offset_0_alias
	.size		__nv_reservedSMEM_offset_0_alias, 0, 64
	.other		__nv_reservedSMEM_offset_0_alias,@"STO_CUDA_RESERVED_SHARED STV_DEFAULT"
__nv_reservedSMEM_offset_0_alias:
	.zero		0
	.zero		64


//--------------------- .nv.global                --------------------------
	.section	.nv.global,"aw",@nobits
	.align	4
.nv.global:
	.type		result,@object
	.size		result,(.L_0 - result)
result:
	.zero		20
.L_0:


//--------------------- .nv.constant0._Z11incrementorv --------------------------
	.section	.nv.constant0._Z11incrementorv,"a",@progbits
	.sectionflags	@""
	.align	4
.nv.constant0._Z11incrementorv:
	.zero		896


//--------------------- SYMBOLS --------------------------

	.type		.nv.reservedSmem.offset0,@object
	.size		.nv.reservedSmem.offset0,0x4
